//
// Generated by NVIDIA NVVM Compiler
//
// Compiler Build ID: CL-36424714
// Cuda compilation tools, release 13.0, V13.0.88
// Based on NVVM 20.0.0
//

.version 9.0
.target sm_100
.address_size 64

	// .globl	_Z15identity_kernelPiPKii

.visible .entry _Z15identity_kernelPiPKii(
	.param .u64 .ptr .align 1 _Z15identity_kernelPiPKii_param_0,
	.param .u64 .ptr .align 1 _Z15identity_kernelPiPKii_param_1,
	.param .u32 _Z15identity_kernelPiPKii_param_2
)
{
	.reg .pred 	%p<2>;
	.reg .b32 	%r<7>;
	.reg .b64 	%rd<8>;

	ld.param.u64 	%rd1, [_Z15identity_kernelPiPKii_param_0];
	ld.param.u64 	%rd2, [_Z15identity_kernelPiPKii_param_1];
	ld.param.u32 	%r2, [_Z15identity_kernelPiPKii_param_2];
	mov.u32 	%r3, %ctaid.x;
	mov.u32 	%r4, %ntid.x;
	mov.u32 	%r5, %tid.x;
	mad.lo.s32 	%r1, %r3, %r4, %r5;
	setp.ge.s32 	%p1, %r1, %r2;
	@%p1 bra 	$L__BB0_2;
	cvta.to.global.u64 	%rd3, %rd2;
	cvta.to.global.u64 	%rd4, %rd1;
	mul.wide.s32 	%rd5, %r1, 4;
	add.s64 	%rd6, %rd3, %rd5;
	ld.global.u32 	%r6, [%rd6];
	add.s64 	%rd7, %rd4, %rd5;
	st.global.u32 	[%rd7], %r6;
$L__BB0_2:
	ret;

}


// ===== COMPILED SASS (sm_100) =====

	.target	sm_100

	.elftype	@"ET_EXEC"


//--------------------- .note.nv.tkinfo           --------------------------
	.section	.note.nv.tkinfo,"",@"SHT_NOTE"
	.sectionflags	@"SHF_NOTE_NV_TKINFO"
	.tkinfo
        /*0018*/ 	.word	0x00000002
        /*0030*/ 	.string	""
        /*0030*/ 	.string	"ptxas"
        /*0030*/ 	.string	"Cuda compilation tools, release 13.0, V13.0.88"
        /*0030*/ 	.string	"Build cuda_13.0.r13.0/compiler.36424714_0"
        /*0030*/ 	.string	"-arch sm_100 -m 64 "



//--------------------- .note.nv.cuinfo           --------------------------
	.section	.note.nv.cuinfo,"",@"SHT_NOTE"
	.sectionflags	@"SHF_NOTE_NV_CUINFO"
        /*0018*/ 	.short	0x0002
        /*001a*/ 	.short	0x0064
        /*001c*/ 	.short	0x0082
	.zero		2


//--------------------- .nv.info                  --------------------------
	.section	.nv.info,"",@"SHT_CUDA_INFO"
	.align	4


	//----- nvinfo : EIATTR_REGCOUNT
	.align		4
        /*0000*/ 	.byte	0x04, 0x2f
        /*0002*/ 	.short	(.L_1 - .L_0)
	.align		4
.L_0:
        /*0004*/ 	.word	index@(_Z15identity_kernelPiPKii)
        /*0008*/ 	.word	0x0000000a


	//----- nvinfo : EIATTR_FRAME_SIZE
	.align		4
.L_1:
        /*000c*/ 	.byte	0x04, 0x11
        /*000e*/ 	.short	(.L_3 - .L_2)
	.align		4
.L_2:
        /*0010*/ 	.word	index@(_Z15identity_kernelPiPKii)
        /*0014*/ 	.word	0x00000000


	//----- nvinfo : EIATTR_MIN_STACK_SIZE
	.align		4
.L_3:
        /*0018*/ 	.byte	0x04, 0x12
        /*001a*/ 	.short	(.L_5 - .L_4)
	.align		4
.L_4:
        /*001c*/ 	.word	index@(_Z15identity_kernelPiPKii)
        /*0020*/ 	.word	0x00000000
.L_5:


//--------------------- .nv.compat                --------------------------
	.section	.nv.compat,"",@"SHT_CUDA_COMPAT_INFO"
	.align	4
        /*0000*/ 	.byte	0x02, 0x09, 0x00, 0x00, 0x02, 0x02, 0x01, 0x00, 0x02, 0x05, 0x05, 0x00, 0x03, 0x07, 0x01, 0x01
        /*0010*/ 	.byte	0x02, 0x03, 0x00, 0x00, 0x02, 0x06, 0x01, 0x00, 0x04, 0x0b, 0x08, 0x00, 0x09, 0x00, 0x00, 0x00
        /*0020*/ 	.byte	0x00, 0x00, 0x00, 0x00


//--------------------- .nv.info._Z15identity_kernelPiPKii --------------------------
	.section	.nv.info._Z15identity_kernelPiPKii,"",@"SHT_CUDA_INFO"
	.sectionflags	@""
	.align	4


	//----- nvinfo : EIATTR_CUDA_API_VERSION
	.align		4
        /*0000*/ 	.byte	0x04, 0x37
        /*0002*/ 	.short	(.L_7 - .L_6)
.L_6:
        /*0004*/ 	.word	0x00000082


	//----- nvinfo : EIATTR_KPARAM_INFO
	.align		4
.L_7:
        /*0008*/ 	.byte	0x04, 0x17
        /*000a*/ 	.short	(.L_9 - .L_8)
.L_8:
        /*000c*/ 	.word	0x00000000
        /*0010*/ 	.short	0x0002
        /*0012*/ 	.short	0x0010
        /*0014*/ 	.byte	0x00, 0xf0, 0x11, 0x00


	//----- nvinfo : EIATTR_KPARAM_INFO
	.align		4
.L_9:
        /*0018*/ 	.byte	0x04, 0x17
        /*001a*/ 	.short	(.L_11 - .L_10)
.L_10:
        /*001c*/ 	.word	0x00000000
        /*0020*/ 	.short	0x0001
        /*0022*/ 	.short	0x0008
        /*0024*/ 	.byte	0x00, 0xf5, 0x21, 0x00


	//----- nvinfo : EIATTR_KPARAM_INFO
	.align		4
.L_11:
        /*0028*/ 	.byte	0x04, 0x17
        /*002a*/ 	.short	(.L_13 - .L_12)
.L_12:
        /*002c*/ 	.word	0x00000000
        /*0030*/ 	.short	0x0000
        /*0032*/ 	.short	0x0000
        /*0034*/ 	.byte	0x00, 0xf5, 0x21, 0x00


	//----- nvinfo : EIATTR_SPARSE_MMA_MASK
	.align		4
.L_13:
        /*0038*/ 	.byte	0x03, 0x50
        /*003a*/ 	.short	0x0000


	//----- nvinfo : EIATTR_MAXREG_COUNT
	.align		4
        /*003c*/ 	.byte	0x03, 0x1b
        /*003e*/ 	.short	0x00ff


	//----- nvinfo : EIATTR_MERCURY_ISA_VERSION
	.align		4
        /*0040*/ 	.byte	0x03, 0x5f
        /*0042*/ 	.short	0x0101


	//----- nvinfo : EIATTR_VRC_CTA_INIT_COUNT
	.align		4
        /*0044*/ 	.byte	0x02, 0x4a
	.zero		1
	.zero		1


	//----- nvinfo : EIATTR_EXIT_INSTR_OFFSETS
	.align		4
        /*0048*/ 	.byte	0x04, 0x1c
        /*004a*/ 	.short	(.L_15 - .L_14)


	//   ....[0]....
.L_14:
        /*004c*/ 	.word	0x00000070


	//   ....[1]....
        /*0050*/ 	.word	0x000000f0


	//----- nvinfo : EIATTR_CBANK_PARAM_SIZE
	.align		4
.L_15:
        /*0054*/ 	.byte	0x03, 0x19
        /*0056*/ 	.short	0x0014


	//----- nvinfo : EIATTR_PARAM_CBANK
	.align		4
        /*0058*/ 	.byte	0x04, 0x0a
        /*005a*/ 	.short	(.L_17 - .L_16)
	.align		4
.L_16:
        /*005c*/ 	.word	index@(.nv.constant0._Z15identity_kernelPiPKii)
        /*0060*/ 	.short	0x0380
        /*0062*/ 	.short	0x0014


	//----- nvinfo : EIATTR_SW_WAR
	.align		4
.L_17:
        /*0064*/ 	.byte	0x04, 0x36
        /*0066*/ 	.short	(.L_19 - .L_18)
.L_18:
        /*0068*/ 	.word	0x00000008
.L_19:


//--------------------- .nv.callgraph             --------------------------
	.section	.nv.callgraph,"",@"SHT_CUDA_CALLGRAPH"
	.align	4
	.sectionentsize	8
	.align		4
        /*0000*/ 	.word	0x00000000
	.align		4
        /*0004*/ 	.word	0xffffffff
	.align		4
        /*0008*/ 	.word	0x00000000
	.align		4
        /*000c*/ 	.word	0xfffffffe
	.align		4
        /*0010*/ 	.word	0x00000000
	.align		4
        /*0014*/ 	.word	0xfffffffd
	.align		4
        /*0018*/ 	.word	0x00000000
	.align		4
        /*001c*/ 	.word	0xfffffffc


//--------------------- .text._Z15identity_kernelPiPKii --------------------------
	.section	.text._Z15identity_kernelPiPKii,"ax",@progbits
	.align	128
        .global         _Z15identity_kernelPiPKii
        .type           _Z15identity_kernelPiPKii,@function
        .size           _Z15identity_kernelPiPKii,(.L_x_1 - _Z15identity_kernelPiPKii)
        .other          _Z15identity_kernelPiPKii,@"STO_CUDA_ENTRY STV_DEFAULT"
_Z15identity_kernelPiPKii:
.text._Z15identity_kernelPiPKii:
[----:B------:R-:W-:Y:S01]  /*0000*/  LDC R1, c[0x0][0x37c] ;  /* 0x0000df00ff017b82 */ /* 0x000fe20000000800 */
[----:B------:R-:W0:Y:S07]  /*0010*/  S2R R0, SR_TID.X ;  /* 0x0000000000007919 */ /* 0x000e2e0000002100 */
[----:B------:R-:W0:Y:S01]  /*0020*/  S2UR UR4, SR_CTAID.X ;  /* 0x00000000000479c3 */ /* 0x000e220000002500 */
[----:B------:R-:W1:Y:S07]  /*0030*/  LDCU UR5, c[0x0][0x390] ;  /* 0x00007200ff0577ac */ /* 0x000e6e0008000800 */
[----:B------:R-:W0:Y:S02]  /*0040*/  LDC R7, c[0x0][0x360] ;  /* 0x0000d800ff077b82 */ /* 0x000e240000000800 */
[----:B0-----:R-:W-:-:S05]  /*0050*/  IMAD R7, R7, UR4, R0 ;  /* 0x0000000407077c24 */ /* 0x001fca000f8e0200 */
[----:B-1----:R-:W-:-:S13]  /*0060*/  ISETP.GE.AND P0, PT, R7, UR5, PT ;  /* 0x0000000507007c0c */ /* 0x002fda000bf06270 */
[----:B------:R-:W-:Y:S05]  /*0070*/  @P0 EXIT ;  /* 0x000000000000094d */ /* 0x000fea0003800000 */
[----:B------:R-:W0:Y:S01]  /*0080*/  LDC.64 R2, c[0x0][0x388] ;  /* 0x0000e200ff027b82 */ /* 0x000e220000000a00 */
[----:B------:R-:W1:Y:S07]  /*0090*/  LDCU.64 UR4, c[0x0][0x358] ;  /* 0x00006b00ff0477ac */ /* 0x000e6e0008000a00 */
[----:B------:R-:W2:Y:S01]  /*00a0*/  LDC.64 R4, c[0x0][0x380] ;  /* 0x0000e000ff047b82 */ /* 0x000ea20000000a00 */
[----:B0-----:R-:W-:-:S06]  /*00b0*/  IMAD.WIDE R2, R7, 0x4, R2 ;  /* 0x0000000407027825 */ /* 0x001fcc00078e0202 */
[----:B-1----:R-:W3:Y:S01]  /*00c0*/  LDG.E R3, desc[UR4][R2.64] ;  /* 0x0000000402037981 */ /* 0x002ee2000c1e1900 */
[----:B--2---:R-:W-:-:S05]  /*00d0*/  IMAD.WIDE R4, R7, 0x4, R4 ;  /* 0x0000000407047825 */ /* 0x004fca00078e0204 */
[----:B---3--:R-:W-:Y:S01]  /*00e0*/  STG.E desc[UR4][R4.64], R3 ;  /* 0x0000000304007986 */ /* 0x008fe2000c101904 */
[----:B------:R-:W-:Y:S05]  /*00f0*/  EXIT ;  /* 0x000000000000794d */ /* 0x000fea0003800000 */
.L_x_0:
[----:B------:R-:W-:-:S00]  /*0100*/  BRA `(.L_x_0) ;  /* 0xfffffffc00fc7947 */ /* 0x000fc0000383ffff */
[----:B------:R-:W-:-:S00]  /*0110*/  NOP ;  /* 0x0000000000007918 */ /* 0x000fc00000000000 */
        /* <DEDUP_REMOVED lines=14> */
.L_x_1:


//--------------------- .nv.shared.reserved.0     --------------------------
	.section	.nv.shared.reserved.0,"aw",@nobits
	.weak		__nv_reservedSMEM_offset_0_alias
	.size		__nv_reservedSMEM_offset_0_alias, 0, 64
	.other		__nv_reservedSMEM_offset_0_alias,@"STO_CUDA_RESERVED_SHARED STV_DEFAULT"
__nv_reservedSMEM_offset_0_alias:
	.zero		0
	.zero		64


//--------------------- .nv.constant0._Z15identity_kernelPiPKii --------------------------
	.section	.nv.constant0._Z15identity_kernelPiPKii,"a",@progbits
	.sectionflags	@""
	.align	4
.nv.constant0._Z15identity_kernelPiPKii:
	.zero		916


//--------------------- SYMBOLS --------------------------

	.type		.nv.reservedSmem.offset0,@object
	.size		.nv.reservedSmem.offset0,0x4
